//
// Generated by NVIDIA NVVM Compiler
//
// Compiler Build ID: CL-36424714
// Cuda compilation tools, release 13.0, V13.0.88
// Based on NVVM 20.0.0
//

.version 9.0
.target sm_100
.address_size 64

	// .globl	_Z10testKernelv
.extern .func  (.param .b32 func_retval0) vprintf
(
	.param .b64 vprintf_param_0,
	.param .b64 vprintf_param_1
)
;
.global .align 4 .u32 _ZZ10testKernelvE7counter;
.global .align 1 .b8 $str[13] = {99, 111, 117, 110, 116, 101, 114, 58, 32, 37, 100, 10};

.visible .entry _Z10testKernelv()
{
	.local .align 8 .b8 	__local_depot0[8];
	.reg .b64 	%SP;
	.reg .b64 	%SPL;
	.reg .b32 	%r<5>;
	.reg .b64 	%rd<5>;

	mov.u64 	%SPL, __local_depot0;
	cvta.local.u64 	%SP, %SPL;
	add.u64 	%rd1, %SP, 0;
	add.u64 	%rd2, %SPL, 0;
	ld.global.u32 	%r1, [_ZZ10testKernelvE7counter];
	add.s32 	%r2, %r1, 1;
	st.global.u32 	[_ZZ10testKernelvE7counter], %r2;
	st.local.u32 	[%rd2], %r2;
	mov.u64 	%rd3, $str;
	cvta.global.u64 	%rd4, %rd3;
	{ // callseq 0, 0
	.param .b64 param0;
	st.param.b64 	[param0], %rd4;
	.param .b64 param1;
	st.param.b64 	[param1], %rd1;
	.param .b32 retval0;
	call.uni (retval0), 
	vprintf, 
	(
	param0, 
	param1
	);
	ld.param.b32 	%r3, [retval0];
	} // callseq 0
	ret;

}


// ===== COMPILED SASS (sm_100) =====

	.target	sm_100

	.elftype	@"ET_EXEC"


//--------------------- .note.nv.tkinfo           --------------------------
	.section	.note.nv.tkinfo,"",@"SHT_NOTE"
	.sectionflags	@"SHF_NOTE_NV_TKINFO"
	.tkinfo
        /*0018*/ 	.word	0x00000002
        /*0030*/ 	.string	""
        /*0030*/ 	.string	"ptxas"
        /*0030*/ 	.string	"Cuda compilation tools, release 13.0, V13.0.88"
        /*0030*/ 	.string	"Build cuda_13.0.r13.0/compiler.36424714_0"
        /*0030*/ 	.string	"-arch sm_100 -m 64 "



//--------------------- .note.nv.cuinfo           --------------------------
	.section	.note.nv.cuinfo,"",@"SHT_NOTE"
	.sectionflags	@"SHF_NOTE_NV_CUINFO"
        /*0018*/ 	.short	0x0002
        /*001a*/ 	.short	0x0064
        /*001c*/ 	.short	0x0082
	.zero		2


//--------------------- .nv.info                  --------------------------
	.section	.nv.info,"",@"SHT_CUDA_INFO"
	.align	4


	//----- nvinfo : EIATTR_REGCOUNT
	.align		4
        /*0000*/ 	.byte	0x04, 0x2f
        /*0002*/ 	.short	(.L_3 - .L_2)
	.align		4
.L_2:
        /*0004*/ 	.word	index@(_Z10testKernelv)
        /*0008*/ 	.word	0x00000018


	//----- nvinfo : EIATTR_FRAME_SIZE
	.align		4
.L_3:
        /*000c*/ 	.byte	0x04, 0x11
        /*000e*/ 	.short	(.L_5 - .L_4)
	.align		4
.L_4:
        /*0010*/ 	.word	index@(_Z10testKernelv)
        /*0014*/ 	.word	0x00000008


	//----- nvinfo : EIATTR_MIN_STACK_SIZE
	.align		4
.L_5:
        /*0018*/ 	.byte	0x04, 0x12
        /*001a*/ 	.short	(.L_7 - .L_6)
	.align		4
.L_6:
        /*001c*/ 	.word	index@(_Z10testKernelv)
        /*0020*/ 	.word	0x00000008
.L_7:


//--------------------- .nv.compat                --------------------------
	.section	.nv.compat,"",@"SHT_CUDA_COMPAT_INFO"
	.align	4
        /*0000*/ 	.byte	0x02, 0x09, 0x00, 0x00, 0x02, 0x02, 0x01, 0x00, 0x02, 0x05, 0x05, 0x00, 0x03, 0x07, 0x01, 0x01
        /*0010*/ 	.byte	0x02, 0x03, 0x00, 0x00, 0x02, 0x06, 0x01, 0x00, 0x04, 0x0b, 0x08, 0x00, 0x09, 0x00, 0x00, 0x00
        /*0020*/ 	.byte	0x00, 0x00, 0x00, 0x00


//--------------------- .nv.info._Z10testKernelv  --------------------------
	.section	.nv.info._Z10testKernelv,"",@"SHT_CUDA_INFO"
	.sectionflags	@""
	.align	4


	//----- nvinfo : EIATTR_CUDA_API_VERSION
	.align		4
        /*0000*/ 	.byte	0x04, 0x37
        /*0002*/ 	.short	(.L_9 - .L_8)
.L_8:
        /*0004*/ 	.word	0x00000082


	//----- nvinfo : EIATTR_SPARSE_MMA_MASK
	.align		4
.L_9:
        /*0008*/ 	.byte	0x03, 0x50
        /*000a*/ 	.short	0x0000


	//----- nvinfo : EIATTR_MAXREG_COUNT
	.align		4
        /*000c*/ 	.byte	0x03, 0x1b
        /*000e*/ 	.short	0x00ff


	//----- nvinfo : EIATTR_EXTERNS
	.align		4
        /*0010*/ 	.byte	0x04, 0x0f
        /*0012*/ 	.short	(.L_11 - .L_10)


	//   ....[0]....
	.align		4
.L_10:
        /*0014*/ 	.word	index@(vprintf)


	//----- nvinfo : EIATTR_MERCURY_ISA_VERSION
	.align		4
.L_11:
        /*0018*/ 	.byte	0x03, 0x5f
        /*001a*/ 	.short	0x0101


	//----- nvinfo : EIATTR_VRC_CTA_INIT_COUNT
	.align		4
        /*001c*/ 	.byte	0x02, 0x4a
	.zero		1
	.zero		1


	//----- nvinfo : EIATTR_SYSCALL_OFFSETS
	.align		4
        /*0020*/ 	.byte	0x04, 0x46
        /*0022*/ 	.short	(.L_13 - .L_12)


	//   ....[0]....
.L_12:
        /*0024*/ 	.word	0x00000120


	//----- nvinfo : EIATTR_EXIT_INSTR_OFFSETS
	.align		4
.L_13:
        /*0028*/ 	.byte	0x04, 0x1c
        /*002a*/ 	.short	(.L_15 - .L_14)


	//   ....[0]....
.L_14:
        /*002c*/ 	.word	0x00000130


	//----- nvinfo : EIATTR_SW_WAR
	.align		4
.L_15:
        /*0030*/ 	.byte	0x04, 0x36
        /*0032*/ 	.short	(.L_17 - .L_16)
.L_16:
        /*0034*/ 	.word	0x00000008
.L_17:


//--------------------- .nv.callgraph             --------------------------
	.section	.nv.callgraph,"",@"SHT_CUDA_CALLGRAPH"
	.align	4
	.sectionentsize	8
	.align		4
        /*0000*/ 	.word	0x00000000
	.align		4
        /*0004*/ 	.word	0xffffffff
	.align		4
        /*0008*/ 	.word	index@(_Z10testKernelv)
	.align		4
        /*000c*/ 	.word	index@(vprintf)
	.align		4
        /*0010*/ 	.word	0x00000000
	.align		4
        /*0014*/ 	.word	0xfffffffe
	.align		4
        /*0018*/ 	.word	0x00000000
	.align		4
        /*001c*/ 	.word	0xfffffffd
	.align		4
        /*0020*/ 	.word	0x00000000
	.align		4
        /*0024*/ 	.word	0xfffffffc


//--------------------- .nv.constant4             --------------------------
	.section	.nv.constant4,"a",@progbits
	.align	8
	.align		8
.nv.constant4:
        /*0000*/ 	.dword	vprintf
	.align		8
        /*0008*/ 	.dword	_ZZ10testKernelvE7counter
	.align		8
        /*0010*/ 	.dword	$str


//--------------------- .text._Z10testKernelv     --------------------------
	.section	.text._Z10testKernelv,"ax",@progbits
	.align	128
        .global         _Z10testKernelv
        .type           _Z10testKernelv,@function
        .size           _Z10testKernelv,(.L_x_2 - _Z10testKernelv)
        .other          _Z10testKernelv,@"STO_CUDA_ENTRY STV_DEFAULT"
_Z10testKernelv:
.text._Z10testKernelv:
[----:B------:R-:W0:Y:S08]  /*0000*/  LDC R1, c[0x0][0x37c] ;  /* 0x0000df00ff017b82 */ /* 0x000e300000000800 */
[----:B------:R-:W1:Y:S01]  /*0010*/  LDC.64 R2, c[0x4][0x8] ;  /* 0x01000200ff027b82 */ /* 0x000e620000000a00 */
[----:B------:R-:W1:Y:S01]  /*0020*/  LDCU.64 UR4, c[0x0][0x358] ;  /* 0x00006b00ff0477ac */ /* 0x000e620008000a00 */
[----:B0-----:R-:W-:Y:S01]  /*0030*/  VIADD R1, R1, 0xfffffff8 ;  /* 0xfffffff801017836 */ /* 0x001fe20000000000 */
[----:B------:R-:W0:Y:S01]  /*0040*/  LDCU UR6, c[0x0][0x2f8] ;  /* 0x00005f00ff0677ac */ /* 0x000e220008000800 */
[----:B------:R-:W2:Y:S01]  /*0050*/  LDCU.64 UR8, c[0x4][0x10] ;  /* 0x01000200ff0877ac */ /* 0x000ea20008000a00 */
[----:B-1----:R-:W3:Y:S01]  /*0060*/  LDG.E R0, desc[UR4][R2.64] ;  /* 0x0000000402007981 */ /* 0x002ee2000c1e1900 */
[----:B------:R-:W-:-:S02]  /*0070*/  MOV R8, 0x0 ;  /* 0x0000000000087802 */ /* 0x000fc40000000f00 */
[----:B0-----:R-:W-:Y:S01]  /*0080*/  IADD3 R6, P0, PT, R1, UR6, RZ ;  /* 0x0000000601067c10 */ /* 0x001fe2000ff1e0ff */
[----:B--2---:R-:W-:Y:S01]  /*0090*/  IMAD.U32 R5, RZ, RZ, UR9 ;  /* 0x00000009ff057e24 */ /* 0x004fe2000f8e00ff */
[----:B------:R-:W-:Y:S02]  /*00a0*/  MOV R4, UR8 ;  /* 0x0000000800047c02 */ /* 0x000fe40008000f00 */
[----:B------:R-:W0:Y:S01]  /*00b0*/  LDC.64 R8, c[0x4][R8] ;  /* 0x0100000008087b82 */ /* 0x000e220000000a00 */
[----:B---3--:R-:W-:-:S05]  /*00c0*/  VIADD R0, R0, 0x1 ;  /* 0x0000000100007836 */ /* 0x008fca0000000000 */
[----:B------:R1:W-:Y:S04]  /*00d0*/  STL [R1], R0 ;  /* 0x0000000001007387 */ /* 0x0003e80000100800 */
[----:B------:R1:W-:Y:S01]  /*00e0*/  STG.E desc[UR4][R2.64], R0 ;  /* 0x0000000002007986 */ /* 0x0003e2000c101904 */
[----:B------:R-:W2:Y:S02]  /*00f0*/  LDCU UR4, c[0x0][0x2fc] ;  /* 0x00005f80ff0477ac */ /* 0x000ea40008000800 */
[----:B012---:R-:W-:-:S07]  /*0100*/  IADD3.X R7, PT, PT, RZ, UR4, RZ, P0, !PT ;  /* 0x00000004ff077c10 */ /* 0x007fce00087fe4ff */
[----:B------:R-:W-:-:S07]  /*0110*/  LEPC R20, `(.L_x_0) ;  /* 0x000000001014794e */ /* 0x000fce0000000000 */
[----:B------:R-:W-:Y:S05]  /*0120*/  CALL.ABS.NOINC R8 ;  /* 0x0000000008007343 */ /* 0x000fea0003c00000 */
.L_x_0:
[----:B------:R-:W-:Y:S05]  /*0130*/  EXIT ;  /* 0x000000000000794d */ /* 0x000fea0003800000 */
.L_x_1:
[----:B------:R-:W-:-:S00]  /*0140*/  BRA `(.L_x_1) ;  /* 0xfffffffc00fc7947 */ /* 0x000fc0000383ffff */
[----:B------:R-:W-:-:S00]  /*0150*/  NOP ;  /* 0x0000000000007918 */ /* 0x000fc00000000000 */
        /* <DEDUP_REMOVED lines=10> */
.L_x_2:


//--------------------- .nv.global.init           --------------------------
	.section	.nv.global.init,"aw",@progbits
.nv.global.init:
	.type		$str,@object
	.size		$str,(.L_1 - $str)
$str:
        /*0000*/ 	.byte	0x63, 0x6f, 0x75, 0x6e, 0x74, 0x65, 0x72, 0x3a, 0x20, 0x25, 0x64, 0x0a, 0x00
.L_1:


//--------------------- .nv.shared.reserved.0     --------------------------
	.section	.nv.shared.reserved.0,"aw",@nobits
	.weak		__nv_reservedSMEM_offset_0_alias
	.size		__nv_reservedSMEM_offset_0_alias, 0, 64
	.other		__nv_reservedSMEM_offset_0_alias,@"STO_CUDA_RESERVED_SHARED STV_DEFAULT"
__nv_reservedSMEM_offset_0_alias:
	.zero		0
	.zero		64


//--------------------- .nv.global                --------------------------
	.section	.nv.global,"aw",@nobits
	.align	4
.nv.global:
	.type		_ZZ10testKernelvE7counter,@object
	.size		_ZZ10testKernelvE7counter,(.L_0 - _ZZ10testKernelvE7counter)
_ZZ10testKernelvE7counter:
	.zero		4
.L_0:


//--------------------- .nv.constant0._Z10testKernelv --------------------------
	.section	.nv.constant0._Z10testKernelv,"a",@progbits
	.sectionflags	@""
	.align	4
.nv.constant0._Z10testKernelv:
	.zero		896


//--------------------- SYMBOLS --------------------------

	.type		.nv.reservedSmem.offset0,@object
	.size		.nv.reservedSmem.offset0,0x4
	.type		vprintf,@function
